//
// Generated by NVIDIA NVVM Compiler
//
// Compiler Build ID: CL-36424714
// Cuda compilation tools, release 13.0, V13.0.88
// Based on NVVM 20.0.0
//

.version 9.0
.target sm_100
.address_size 64

	// .globl	_Z9transposePfS_m
// _ZZ9transposePfS_mE12sharedMemory has been demoted

.visible .entry _Z9transposePfS_m(
	.param .u64 .ptr .align 1 _Z9transposePfS_m_param_0,
	.param .u64 .ptr .align 1 _Z9transposePfS_m_param_1,
	.param .u64 _Z9transposePfS_m_param_2
)
{
	.reg .b32 	%r<23>;
	.reg .b32 	%f<3>;
	.reg .b64 	%rd<9>;
	// demoted variable
	.shared .align 4 .b8 _ZZ9transposePfS_mE12sharedMemory[4096];
	ld.param.u64 	%rd1, [_Z9transposePfS_m_param_0];
	ld.param.u64 	%rd2, [_Z9transposePfS_m_param_1];
	ld.param.u32 	%r1, [_Z9transposePfS_m_param_2];
	cvta.to.global.u64 	%rd3, %rd2;
	cvta.to.global.u64 	%rd4, %rd1;
	mov.u32 	%r2, %tid.x;
	mov.u32 	%r3, %ctaid.x;
	mov.u32 	%r4, %ntid.x;
	mad.lo.s32 	%r5, %r3, %r4, %r2;
	mov.u32 	%r6, %tid.y;
	mov.u32 	%r7, %ctaid.y;
	mov.u32 	%r8, %ntid.y;
	mad.lo.s32 	%r9, %r7, %r8, %r6;
	mad.lo.s32 	%r10, %r7, %r4, %r2;
	mad.lo.s32 	%r11, %r3, %r8, %r6;
	mad.lo.s32 	%r12, %r9, %r1, %r5;
	mad.lo.s32 	%r13, %r11, %r1, %r10;
	mul.wide.s32 	%rd5, %r12, 4;
	add.s64 	%rd6, %rd4, %rd5;
	ld.global.f32 	%f1, [%rd6];
	shl.b32 	%r14, %r2, 7;
	mov.u32 	%r15, _ZZ9transposePfS_mE12sharedMemory;
	add.s32 	%r16, %r15, %r14;
	shl.b32 	%r17, %r6, 2;
	add.s32 	%r18, %r16, %r17;
	st.shared.f32 	[%r18], %f1;
	bar.sync 	0;
	shl.b32 	%r19, %r6, 7;
	add.s32 	%r20, %r15, %r19;
	shl.b32 	%r21, %r2, 2;
	add.s32 	%r22, %r20, %r21;
	ld.shared.f32 	%f2, [%r22];
	mul.wide.s32 	%rd7, %r13, 4;
	add.s64 	%rd8, %rd3, %rd7;
	st.global.f32 	[%rd8], %f2;
	ret;

}


// ===== COMPILED SASS (sm_100) =====

	.target	sm_100

	.elftype	@"ET_EXEC"


//--------------------- .note.nv.tkinfo           --------------------------
	.section	.note.nv.tkinfo,"",@"SHT_NOTE"
	.sectionflags	@"SHF_NOTE_NV_TKINFO"
	.tkinfo
        /*0018*/ 	.word	0x00000002
        /*0030*/ 	.string	""
        /*0030*/ 	.string	"ptxas"
        /*0030*/ 	.string	"Cuda compilation tools, release 13.0, V13.0.88"
        /*0030*/ 	.string	"Build cuda_13.0.r13.0/compiler.36424714_0"
        /*0030*/ 	.string	"-arch sm_100 -m 64 "



//--------------------- .note.nv.cuinfo           --------------------------
	.section	.note.nv.cuinfo,"",@"SHT_NOTE"
	.sectionflags	@"SHF_NOTE_NV_CUINFO"
        /*0018*/ 	.short	0x0002
        /*001a*/ 	.short	0x0064
        /*001c*/ 	.short	0x0082
	.zero		2


//--------------------- .nv.info                  --------------------------
	.section	.nv.info,"",@"SHT_CUDA_INFO"
	.align	4


	//----- nvinfo : EIATTR_REGCOUNT
	.align		4
        /*0000*/ 	.byte	0x04, 0x2f
        /*0002*/ 	.short	(.L_1 - .L_0)
	.align		4
.L_0:
        /*0004*/ 	.word	index@(_Z9transposePfS_m)
        /*0008*/ 	.word	0x00000010


	//----- nvinfo : EIATTR_FRAME_SIZE
	.align		4
.L_1:
        /*000c*/ 	.byte	0x04, 0x11
        /*000e*/ 	.short	(.L_3 - .L_2)
	.align		4
.L_2:
        /*0010*/ 	.word	index@(_Z9transposePfS_m)
        /*0014*/ 	.word	0x00000000


	//----- nvinfo : EIATTR_MIN_STACK_SIZE
	.align		4
.L_3:
        /*0018*/ 	.byte	0x04, 0x12
        /*001a*/ 	.short	(.L_5 - .L_4)
	.align		4
.L_4:
        /*001c*/ 	.word	index@(_Z9transposePfS_m)
        /*0020*/ 	.word	0x00000000
.L_5:


//--------------------- .nv.compat                --------------------------
	.section	.nv.compat,"",@"SHT_CUDA_COMPAT_INFO"
	.align	4
        /*0000*/ 	.byte	0x02, 0x09, 0x00, 0x00, 0x02, 0x02, 0x01, 0x00, 0x02, 0x05, 0x05, 0x00, 0x03, 0x07, 0x01, 0x01
        /*0010*/ 	.byte	0x02, 0x03, 0x00, 0x00, 0x02, 0x06, 0x01, 0x00, 0x04, 0x0b, 0x08, 0x00, 0x09, 0x00, 0x00, 0x00
        /*0020*/ 	.byte	0x00, 0x00, 0x00, 0x00


//--------------------- .nv.info._Z9transposePfS_m --------------------------
	.section	.nv.info._Z9transposePfS_m,"",@"SHT_CUDA_INFO"
	.sectionflags	@""
	.align	4


	//----- nvinfo : EIATTR_CUDA_API_VERSION
	.align		4
        /*0000*/ 	.byte	0x04, 0x37
        /*0002*/ 	.short	(.L_7 - .L_6)
.L_6:
        /*0004*/ 	.word	0x00000082


	//----- nvinfo : EIATTR_KPARAM_INFO
	.align		4
.L_7:
        /*0008*/ 	.byte	0x04, 0x17
        /*000a*/ 	.short	(.L_9 - .L_8)
.L_8:
        /*000c*/ 	.word	0x00000000
        /*0010*/ 	.short	0x0002
        /*0012*/ 	.short	0x0010
        /*0014*/ 	.byte	0x00, 0xf0, 0x21, 0x00


	//----- nvinfo : EIATTR_KPARAM_INFO
	.align		4
.L_9:
        /*0018*/ 	.byte	0x04, 0x17
        /*001a*/ 	.short	(.L_11 - .L_10)
.L_10:
        /*001c*/ 	.word	0x00000000
        /*0020*/ 	.short	0x0001
        /*0022*/ 	.short	0x0008
        /*0024*/ 	.byte	0x00, 0xf5, 0x21, 0x00


	//----- nvinfo : EIATTR_KPARAM_INFO
	.align		4
.L_11:
        /*0028*/ 	.byte	0x04, 0x17
        /*002a*/ 	.short	(.L_13 - .L_12)
.L_12:
        /*002c*/ 	.word	0x00000000
        /*0030*/ 	.short	0x0000
        /*0032*/ 	.short	0x0000
        /*0034*/ 	.byte	0x00, 0xf5, 0x21, 0x00


	//----- nvinfo : EIATTR_SPARSE_MMA_MASK
	.align		4
.L_13:
        /*0038*/ 	.byte	0x03, 0x50
        /*003a*/ 	.short	0x0000


	//----- nvinfo : EIATTR_MAXREG_COUNT
	.align		4
        /*003c*/ 	.byte	0x03, 0x1b
        /*003e*/ 	.short	0x00ff


	//----- nvinfo : EIATTR_NUM_BARRIERS
	.align		4
        /*0040*/ 	.byte	0x02, 0x4c
        /*0042*/ 	.byte	0x01
	.zero		1


	//----- nvinfo : EIATTR_MERCURY_ISA_VERSION
	.align		4
        /*0044*/ 	.byte	0x03, 0x5f
        /*0046*/ 	.short	0x0101


	//----- nvinfo : EIATTR_VRC_CTA_INIT_COUNT
	.align		4
        /*0048*/ 	.byte	0x02, 0x4a
	.zero		1
	.zero		1


	//----- nvinfo : EIATTR_EXIT_INSTR_OFFSETS
	.align		4
        /*004c*/ 	.byte	0x04, 0x1c
        /*004e*/ 	.short	(.L_15 - .L_14)


	//   ....[0]....
.L_14:
        /*0050*/ 	.word	0x000001f0


	//----- nvinfo : EIATTR_CBANK_PARAM_SIZE
	.align		4
.L_15:
        /*0054*/ 	.byte	0x03, 0x19
        /*0056*/ 	.short	0x0018


	//----- nvinfo : EIATTR_PARAM_CBANK
	.align		4
        /*0058*/ 	.byte	0x04, 0x0a
        /*005a*/ 	.short	(.L_17 - .L_16)
	.align		4
.L_16:
        /*005c*/ 	.word	index@(.nv.constant0._Z9transposePfS_m)
        /*0060*/ 	.short	0x0380
        /*0062*/ 	.short	0x0018


	//----- nvinfo : EIATTR_SW_WAR
	.align		4
.L_17:
        /*0064*/ 	.byte	0x04, 0x36
        /*0066*/ 	.short	(.L_19 - .L_18)
.L_18:
        /*0068*/ 	.word	0x00000008
.L_19:


//--------------------- .nv.callgraph             --------------------------
	.section	.nv.callgraph,"",@"SHT_CUDA_CALLGRAPH"
	.align	4
	.sectionentsize	8
	.align		4
        /*0000*/ 	.word	0x00000000
	.align		4
        /*0004*/ 	.word	0xffffffff
	.align		4
        /*0008*/ 	.word	0x00000000
	.align		4
        /*000c*/ 	.word	0xfffffffe
	.align		4
        /*0010*/ 	.word	0x00000000
	.align		4
        /*0014*/ 	.word	0xfffffffd
	.align		4
        /*0018*/ 	.word	0x00000000
	.align		4
        /*001c*/ 	.word	0xfffffffc


//--------------------- .text._Z9transposePfS_m   --------------------------
	.section	.text._Z9transposePfS_m,"ax",@progbits
	.align	128
        .global         _Z9transposePfS_m
        .type           _Z9transposePfS_m,@function
        .size           _Z9transposePfS_m,(.L_x_1 - _Z9transposePfS_m)
        .other          _Z9transposePfS_m,@"STO_CUDA_ENTRY STV_DEFAULT"
_Z9transposePfS_m:
.text._Z9transposePfS_m:
[----:B------:R-:W-:Y:S01]  /*0000*/  LDC R1, c[0x0][0x37c] ;  /* 0x0000df00ff017b82 */ /* 0x000fe20000000800 */
[----:B------:R-:W0:Y:S07]  /*0010*/  S2R R8, SR_TID.X ;  /* 0x0000000000087919 */ /* 0x000e2e0000002100 */
[----:B------:R-:W0:Y:S01]  /*0020*/  LDC R11, c[0x0][0x360] ;  /* 0x0000d800ff0b7b82 */ /* 0x000e220000000800 */
[----:B------:R-:W1:Y:S01]  /*0030*/  LDCU UR10, c[0x0][0x390] ;  /* 0x00007200ff0a77ac */ /* 0x000e620008000800 */
[----:B------:R-:W2:Y:S01]  /*0040*/  S2R R13, SR_TID.Y ;  /* 0x00000000000d7919 */ /* 0x000ea20000002200 */
[----:B------:R-:W3:Y:S05]  /*0050*/  LDCU.64 UR6, c[0x0][0x358] ;  /* 0x00006b00ff0677ac */ /* 0x000eea0008000a00 */
[----:B------:R-:W0:Y:S08]  /*0060*/  S2UR UR8, SR_CTAID.X ;  /* 0x00000000000879c3 */ /* 0x000e300000002500 */
[----:B------:R-:W2:Y:S08]  /*0070*/  S2UR UR9, SR_CTAID.Y ;  /* 0x00000000000979c3 */ /* 0x000eb00000002600 */
[----:B------:R-:W2:Y:S08]  /*0080*/  LDC R10, c[0x0][0x364] ;  /* 0x0000d900ff0a7b82 */ /* 0x000eb00000000800 */
[----:B------:R-:W4:Y:S01]  /*0090*/  LDC.64 R2, c[0x0][0x380] ;  /* 0x0000e000ff027b82 */ /* 0x000f220000000a00 */
[----:B0-----:R-:W-:-:S02]  /*00a0*/  IMAD R0, R11, UR8, R8 ;  /* 0x000000080b007c24 */ /* 0x001fc4000f8e0208 */
[----:B--2---:R-:W-:-:S04]  /*00b0*/  IMAD R5, R10, UR9, R13 ;  /* 0x000000090a057c24 */ /* 0x004fc8000f8e020d */
[----:B-1----:R-:W-:-:S04]  /*00c0*/  IMAD R5, R5, UR10, R0 ;  /* 0x0000000a05057c24 */ /* 0x002fc8000f8e0200 */
[----:B----4-:R-:W-:-:S05]  /*00d0*/  IMAD.WIDE R2, R5, 0x4, R2 ;  /* 0x0000000405027825 */ /* 0x010fca00078e0202 */
[----:B---3--:R0:W2:Y:S01]  /*00e0*/  LDG.E R4, desc[UR6][R2.64] ;  /* 0x0000000602047981 */ /* 0x0080a2000c1e1900 */
[----:B------:R-:W1:Y:S01]  /*00f0*/  S2UR UR5, SR_CgaCtaId ;  /* 0x00000000000579c3 */ /* 0x000e620000008800 */
[----:B------:R-:W-:-:S07]  /*0100*/  UMOV UR4, 0x400 ;  /* 0x0000040000047882 */ /* 0x000fce0000000000 */
[----:B0-----:R-:W0:Y:S01]  /*0110*/  LDC.64 R2, c[0x0][0x388] ;  /* 0x0000e200ff027b82 */ /* 0x001e220000000a00 */
[----:B-1----:R-:W-:-:S06]  /*0120*/  ULEA UR4, UR5, UR4, 0x18 ;  /* 0x0000000405047291 */ /* 0x002fcc000f8ec0ff */
[C---:B------:R-:W-:Y:S02]  /*0130*/  LEA R0, R8.reuse, UR4, 0x7 ;  /* 0x0000000408007c11 */ /* 0x040fe4000f8e38ff */
[C---:B------:R-:W-:Y:S02]  /*0140*/  LEA R5, R13.reuse, UR4, 0x7 ;  /* 0x000000040d057c11 */ /* 0x040fe4000f8e38ff */
[----:B------:R-:W-:Y:S01]  /*0150*/  LEA R7, R13, R0, 0x2 ;  /* 0x000000000d077211 */ /* 0x000fe200078e10ff */
[----:B------:R-:W-:Y:S01]  /*0160*/  IMAD R0, R11, UR9, R8 ;  /* 0x000000090b007c24 */ /* 0x000fe2000f8e0208 */
[----:B------:R-:W-:Y:S01]  /*0170*/  LEA R6, R8, R5, 0x2 ;  /* 0x0000000508067211 */ /* 0x000fe200078e10ff */
[----:B------:R-:W-:-:S04]  /*0180*/  IMAD R5, R10, UR8, R13 ;  /* 0x000000080a057c24 */ /* 0x000fc8000f8e020d */
[----:B------:R-:W-:-:S04]  /*0190*/  IMAD R5, R5, UR10, R0 ;  /* 0x0000000a05057c24 */ /* 0x000fc8000f8e0200 */
[----:B0-----:R-:W-:Y:S01]  /*01a0*/  IMAD.WIDE R2, R5, 0x4, R2 ;  /* 0x0000000405027825 */ /* 0x001fe200078e0202 */
[----:B--2---:R-:W-:Y:S01]  /*01b0*/  STS [R7], R4 ;  /* 0x0000000407007388 */ /* 0x004fe20000000800 */
[----:B------:R-:W-:Y:S06]  /*01c0*/  BAR.SYNC.DEFER_BLOCKING 0x0 ;  /* 0x0000000000007b1d */ /* 0x000fec0000010000 */
[----:B------:R-:W0:Y:S04]  /*01d0*/  LDS R9, [R6] ;  /* 0x0000000006097984 */ /* 0x000e280000000800 */
[----:B0-----:R-:W-:Y:S01]  /*01e0*/  STG.E desc[UR6][R2.64], R9 ;  /* 0x0000000902007986 */ /* 0x001fe2000c101906 */
[----:B------:R-:W-:Y:S05]  /*01f0*/  EXIT ;  /* 0x000000000000794d */ /* 0x000fea0003800000 */
.L_x_0:
[----:B------:R-:W-:-:S00]  /*0200*/  BRA `(.L_x_0) ;  /* 0xfffffffc00fc7947 */ /* 0x000fc0000383ffff */
[----:B------:R-:W-:-:S00]  /*0210*/  NOP ;  /* 0x0000000000007918 */ /* 0x000fc00000000000 */
        /* <DEDUP_REMOVED lines=14> */
.L_x_1:


//--------------------- .nv.shared._Z9transposePfS_m --------------------------
	.section	.nv.shared._Z9transposePfS_m,"aw",@nobits
	.sectionflags	@""
	.align	4
.nv.shared._Z9transposePfS_m:
	.zero		5120


//--------------------- .nv.shared.reserved.0     --------------------------
	.section	.nv.shared.reserved.0,"aw",@nobits
	.weak		__nv_reservedSMEM_offset_0_alias
	.size		__nv_reservedSMEM_offset_0_alias, 0, 64
	.other		__nv_reservedSMEM_offset_0_alias,@"STO_CUDA_RESERVED_SHARED STV_DEFAULT"
__nv_reservedSMEM_offset_0_alias:
	.zero		0
	.zero		64


//--------------------- .nv.constant0._Z9transposePfS_m --------------------------
	.section	.nv.constant0._Z9transposePfS_m,"a",@progbits
	.sectionflags	@""
	.align	4
.nv.constant0._Z9transposePfS_m:
	.zero		920


//--------------------- SYMBOLS --------------------------

	.type		.nv.reservedSmem.offset0,@object
	.size		.nv.reservedSmem.offset0,0x4
	.type		.nv.reservedSmem.cap,@object
	.size		.nv.reservedSmem.cap,0x4
